//
// Generated by NVIDIA NVVM Compiler
//
// Compiler Build ID: CL-36424714
// Cuda compilation tools, release 13.0, V13.0.88
// Based on NVVM 20.0.0
//

.version 9.0
.target sm_100
.address_size 64

	// .globl	_Z7compactPiS_
// _ZZ7compactPiS_E4data has been demoted
// _ZZ7compactPiS_E3out has been demoted
// _ZZ7compactPiS_E3idx has been demoted
// _ZZ7compactPiS_E4flag has been demoted

.visible .entry _Z7compactPiS_(
	.param .u64 .ptr .align 1 _Z7compactPiS__param_0,
	.param .u64 .ptr .align 1 _Z7compactPiS__param_1
)
{
	.reg .pred 	%p<23>;
	.reg .b32 	%r<106>;
	.reg .b64 	%rd<9>;
	// demoted variable
	.shared .align 4 .b8 _ZZ7compactPiS_E4data[512];
	// demoted variable
	.shared .align 4 .b8 _ZZ7compactPiS_E3out[512];
	// demoted variable
	.shared .align 4 .b8 _ZZ7compactPiS_E3idx[512];
	// demoted variable
	.shared .align 4 .b8 _ZZ7compactPiS_E4flag[512];
	ld.param.u64 	%rd2, [_Z7compactPiS__param_0];
	ld.param.u64 	%rd1, [_Z7compactPiS__param_1];
	cvta.to.global.u64 	%rd3, %rd2;
	mov.u32 	%r18, %tid.x;
	mov.u32 	%r19, %ctaid.x;
	mov.u32 	%r20, %ntid.x;
	mad.lo.s32 	%r1, %r19, %r20, %r18;
	mul.wide.s32 	%rd4, %r1, 4;
	add.s64 	%rd5, %rd3, %rd4;
	ld.global.u32 	%r21, [%rd5];
	shl.b32 	%r22, %r1, 2;
	mov.u32 	%r23, _ZZ7compactPiS_E4data;
	add.s32 	%r2, %r23, %r22;
	st.volatile.shared.u32 	[%r2], %r21;
	mov.u32 	%r24, _ZZ7compactPiS_E3out;
	add.s32 	%r3, %r24, %r22;
	mov.b32 	%r17, 0;
	st.volatile.shared.u32 	[%r3], %r17;
	mov.u32 	%r25, _ZZ7compactPiS_E3idx;
	add.s32 	%r4, %r25, %r22;
	st.volatile.shared.u32 	[%r4], %r17;
	bar.sync 	0;
	ld.volatile.shared.u32 	%r26, [%r2];
	abs.s32 	%r5, %r26;
	setp.lt.u32 	%p1, %r5, 2;
	mov.u32 	%r105, %r17;
	@%p1 bra 	$L__BB0_5;
	setp.lt.u32 	%p2, %r5, 4;
	mov.b32 	%r27, 1;
	mov.u32 	%r105, %r27;
	@%p2 bra 	$L__BB0_5;
	mov.b32 	%r104, 2;
	bra.uni 	$L__BB0_4;
$L__BB0_3:
	add.s32 	%r6, %r104, 1;
	mad.lo.s32 	%r32, %r104, %r104, %r104;
	add.s32 	%r33, %r32, %r6;
	setp.gt.u32 	%p4, %r33, %r5;
	mov.u32 	%r104, %r6;
	mov.u32 	%r105, %r27;
	@%p4 bra 	$L__BB0_5;
$L__BB0_4:
	rem.u32 	%r30, %r5, %r104;
	setp.ne.s32 	%p3, %r30, 0;
	mov.u32 	%r105, %r17;
	@%p3 bra 	$L__BB0_3;
$L__BB0_5:
	mov.u32 	%r35, _ZZ7compactPiS_E4flag;
	add.s32 	%r9, %r35, %r22;
	st.volatile.shared.u32 	[%r9], %r105;
	bar.sync 	0;
	setp.gt.s32 	%p5, %r1, 63;
	@%p5 bra 	$L__BB0_7;
	add.s32 	%r37, %r9, %r22;
	ld.volatile.shared.u32 	%r38, [%r37];
	add.s32 	%r39, %r4, %r22;
	st.volatile.shared.u32 	[%r39], %r38;
	ld.volatile.shared.u32 	%r40, [%r37+4];
	st.volatile.shared.u32 	[%r39+4], %r40;
$L__BB0_7:
	shl.b32 	%r41, %r1, 1;
	or.b32  	%r10, %r41, 1;
	bar.sync 	0;
	setp.gt.u32 	%p6, %r1, 63;
	@%p6 bra 	$L__BB0_9;
	add.s32 	%r43, %r4, %r22;
	ld.volatile.shared.u32 	%r44, [%r43];
	ld.volatile.shared.u32 	%r45, [%r43+4];
	add.s32 	%r46, %r45, %r44;
	st.volatile.shared.u32 	[%r43+4], %r46;
$L__BB0_9:
	bar.sync 	0;
	setp.gt.u32 	%p7, %r1, 31;
	shl.b32 	%r11, %r10, 3;
	add.s32 	%r12, %r25, %r11;
	@%p7 bra 	$L__BB0_11;
	ld.volatile.shared.u32 	%r48, [%r12+-4];
	ld.volatile.shared.u32 	%r49, [%r12+4];
	add.s32 	%r50, %r49, %r48;
	st.volatile.shared.u32 	[%r12+4], %r50;
$L__BB0_11:
	bar.sync 	0;
	setp.gt.u32 	%p8, %r1, 15;
	add.s32 	%r13, %r12, %r11;
	@%p8 bra 	$L__BB0_13;
	ld.volatile.shared.u32 	%r51, [%r13+-4];
	ld.volatile.shared.u32 	%r52, [%r13+12];
	add.s32 	%r53, %r52, %r51;
	st.volatile.shared.u32 	[%r13+12], %r53;
$L__BB0_13:
	bar.sync 	0;
	setp.gt.u32 	%p9, %r1, 7;
	mad.lo.s32 	%r14, %r10, 24, %r12;
	@%p9 bra 	$L__BB0_15;
	ld.volatile.shared.u32 	%r54, [%r14+-4];
	ld.volatile.shared.u32 	%r55, [%r14+28];
	add.s32 	%r56, %r55, %r54;
	st.volatile.shared.u32 	[%r14+28], %r56;
$L__BB0_15:
	bar.sync 	0;
	setp.gt.u32 	%p10, %r1, 3;
	mad.lo.s32 	%r15, %r10, 56, %r12;
	@%p10 bra 	$L__BB0_17;
	ld.volatile.shared.u32 	%r57, [%r15+-4];
	ld.volatile.shared.u32 	%r58, [%r15+60];
	add.s32 	%r59, %r58, %r57;
	st.volatile.shared.u32 	[%r15+60], %r59;
$L__BB0_17:
	bar.sync 	0;
	setp.gt.u32 	%p11, %r1, 1;
	mad.lo.s32 	%r16, %r10, 120, %r12;
	@%p11 bra 	$L__BB0_19;
	ld.volatile.shared.u32 	%r60, [%r16+-4];
	ld.volatile.shared.u32 	%r61, [%r16+124];
	add.s32 	%r62, %r61, %r60;
	st.volatile.shared.u32 	[%r16+124], %r62;
$L__BB0_19:
	bar.sync 	0;
	setp.ne.s32 	%p12, %r1, 0;
	@%p12 bra 	$L__BB0_21;
	ld.volatile.shared.u32 	%r63, [_ZZ7compactPiS_E3idx+252];
	ld.volatile.shared.u32 	%r64, [_ZZ7compactPiS_E3idx+508];
	add.s32 	%r65, %r64, %r63;
	st.volatile.shared.u32 	[_ZZ7compactPiS_E3idx+508], %r65;
	mov.b32 	%r66, 0;
	st.volatile.shared.u32 	[_ZZ7compactPiS_E3idx+508], %r66;
$L__BB0_21:
	setp.ne.s32 	%p13, %r1, 0;
	bar.sync 	0;
	@%p13 bra 	$L__BB0_23;
	ld.volatile.shared.u32 	%r67, [_ZZ7compactPiS_E3idx+252];
	ld.volatile.shared.u32 	%r68, [_ZZ7compactPiS_E3idx+508];
	st.volatile.shared.u32 	[_ZZ7compactPiS_E3idx+252], %r68;
	ld.volatile.shared.u32 	%r69, [_ZZ7compactPiS_E3idx+508];
	add.s32 	%r70, %r69, %r67;
	st.volatile.shared.u32 	[_ZZ7compactPiS_E3idx+508], %r70;
$L__BB0_23:
	setp.gt.u32 	%p14, %r1, 1;
	bar.sync 	0;
	@%p14 bra 	$L__BB0_25;
	ld.volatile.shared.u32 	%r71, [%r16+-4];
	ld.volatile.shared.u32 	%r72, [%r16+124];
	st.volatile.shared.u32 	[%r16+-4], %r72;
	ld.volatile.shared.u32 	%r73, [%r16+124];
	add.s32 	%r74, %r73, %r71;
	st.volatile.shared.u32 	[%r16+124], %r74;
$L__BB0_25:
	setp.gt.u32 	%p15, %r1, 3;
	bar.sync 	0;
	@%p15 bra 	$L__BB0_27;
	ld.volatile.shared.u32 	%r75, [%r15+-4];
	ld.volatile.shared.u32 	%r76, [%r15+60];
	st.volatile.shared.u32 	[%r15+-4], %r76;
	ld.volatile.shared.u32 	%r77, [%r15+60];
	add.s32 	%r78, %r77, %r75;
	st.volatile.shared.u32 	[%r15+60], %r78;
$L__BB0_27:
	setp.gt.u32 	%p16, %r1, 7;
	bar.sync 	0;
	@%p16 bra 	$L__BB0_29;
	ld.volatile.shared.u32 	%r79, [%r14+-4];
	ld.volatile.shared.u32 	%r80, [%r14+28];
	st.volatile.shared.u32 	[%r14+-4], %r80;
	ld.volatile.shared.u32 	%r81, [%r14+28];
	add.s32 	%r82, %r81, %r79;
	st.volatile.shared.u32 	[%r14+28], %r82;
$L__BB0_29:
	setp.gt.u32 	%p17, %r1, 15;
	bar.sync 	0;
	@%p17 bra 	$L__BB0_31;
	ld.volatile.shared.u32 	%r83, [%r13+-4];
	ld.volatile.shared.u32 	%r84, [%r13+12];
	st.volatile.shared.u32 	[%r13+-4], %r84;
	ld.volatile.shared.u32 	%r85, [%r13+12];
	add.s32 	%r86, %r85, %r83;
	st.volatile.shared.u32 	[%r13+12], %r86;
$L__BB0_31:
	setp.gt.u32 	%p18, %r1, 31;
	bar.sync 	0;
	@%p18 bra 	$L__BB0_33;
	ld.volatile.shared.u32 	%r87, [%r12+-4];
	ld.volatile.shared.u32 	%r88, [%r12+4];
	st.volatile.shared.u32 	[%r12+-4], %r88;
	ld.volatile.shared.u32 	%r89, [%r12+4];
	add.s32 	%r90, %r89, %r87;
	st.volatile.shared.u32 	[%r12+4], %r90;
$L__BB0_33:
	setp.gt.u32 	%p19, %r1, 63;
	bar.sync 	0;
	@%p19 bra 	$L__BB0_35;
	add.s32 	%r92, %r4, %r22;
	ld.volatile.shared.u32 	%r93, [%r92];
	ld.volatile.shared.u32 	%r94, [%r92+4];
	st.volatile.shared.u32 	[%r92], %r94;
	ld.volatile.shared.u32 	%r95, [%r92+4];
	add.s32 	%r96, %r95, %r93;
	st.volatile.shared.u32 	[%r92+4], %r96;
$L__BB0_35:
	bar.sync 	0;
	setp.gt.s32 	%p20, %r1, 127;
	@%p20 bra 	$L__BB0_38;
	ld.volatile.shared.u32 	%r97, [%r9];
	setp.ne.s32 	%p21, %r97, 1;
	@%p21 bra 	$L__BB0_38;
	ld.volatile.shared.u32 	%r98, [%r2];
	ld.volatile.shared.u32 	%r99, [%r4];
	shl.b32 	%r100, %r99, 2;
	add.s32 	%r102, %r24, %r100;
	st.volatile.shared.u32 	[%r102], %r98;
$L__BB0_38:
	setp.gt.s32 	%p22, %r1, 127;
	bar.sync 	0;
	@%p22 bra 	$L__BB0_40;
	ld.volatile.shared.u32 	%r103, [%r3];
	cvta.to.global.u64 	%rd6, %rd1;
	add.s64 	%rd8, %rd6, %rd4;
	st.global.u32 	[%rd8], %r103;
$L__BB0_40:
	ret;

}


// ===== COMPILED SASS (sm_100) =====

	.target	sm_100

	.elftype	@"ET_EXEC"


//--------------------- .note.nv.tkinfo           --------------------------
	.section	.note.nv.tkinfo,"",@"SHT_NOTE"
	.sectionflags	@"SHF_NOTE_NV_TKINFO"
	.tkinfo
        /*0018*/ 	.word	0x00000002
        /*0030*/ 	.string	""
        /*0030*/ 	.string	"ptxas"
        /*0030*/ 	.string	"Cuda compilation tools, release 13.0, V13.0.88"
        /*0030*/ 	.string	"Build cuda_13.0.r13.0/compiler.36424714_0"
        /*0030*/ 	.string	"-arch sm_100 -m 64 "



//--------------------- .note.nv.cuinfo           --------------------------
	.section	.note.nv.cuinfo,"",@"SHT_NOTE"
	.sectionflags	@"SHF_NOTE_NV_CUINFO"
        /*0018*/ 	.short	0x0002
        /*001a*/ 	.short	0x0064
        /*001c*/ 	.short	0x0082
	.zero		2


//--------------------- .nv.info                  --------------------------
	.section	.nv.info,"",@"SHT_CUDA_INFO"
	.align	4


	//----- nvinfo : EIATTR_REGCOUNT
	.align		4
        /*0000*/ 	.byte	0x04, 0x2f
        /*0002*/ 	.short	(.L_1 - .L_0)
	.align		4
.L_0:
        /*0004*/ 	.word	index@(_Z7compactPiS_)
        /*0008*/ 	.word	0x00000016


	//----- nvinfo : EIATTR_FRAME_SIZE
	.align		4
.L_1:
        /*000c*/ 	.byte	0x04, 0x11
        /*000e*/ 	.short	(.L_3 - .L_2)
	.align		4
.L_2:
        /*0010*/ 	.word	index@(_Z7compactPiS_)
        /*0014*/ 	.word	0x00000000


	//----- nvinfo : EIATTR_MIN_STACK_SIZE
	.align		4
.L_3:
        /*0018*/ 	.byte	0x04, 0x12
        /*001a*/ 	.short	(.L_5 - .L_4)
	.align		4
.L_4:
        /*001c*/ 	.word	index@(_Z7compactPiS_)
        /*0020*/ 	.word	0x00000000
.L_5:


//--------------------- .nv.compat                --------------------------
	.section	.nv.compat,"",@"SHT_CUDA_COMPAT_INFO"
	.align	4
        /*0000*/ 	.byte	0x02, 0x09, 0x00, 0x00, 0x02, 0x02, 0x01, 0x00, 0x02, 0x05, 0x05, 0x00, 0x03, 0x07, 0x01, 0x01
        /*0010*/ 	.byte	0x02, 0x03, 0x00, 0x00, 0x02, 0x06, 0x01, 0x00, 0x04, 0x0b, 0x08, 0x00, 0x09, 0x00, 0x00, 0x00
        /*0020*/ 	.byte	0x00, 0x00, 0x00, 0x00


//--------------------- .nv.info._Z7compactPiS_   --------------------------
	.section	.nv.info._Z7compactPiS_,"",@"SHT_CUDA_INFO"
	.sectionflags	@""
	.align	4


	//----- nvinfo : EIATTR_CUDA_API_VERSION
	.align		4
        /*0000*/ 	.byte	0x04, 0x37
        /*0002*/ 	.short	(.L_7 - .L_6)
.L_6:
        /*0004*/ 	.word	0x00000082


	//----- nvinfo : EIATTR_KPARAM_INFO
	.align		4
.L_7:
        /*0008*/ 	.byte	0x04, 0x17
        /*000a*/ 	.short	(.L_9 - .L_8)
.L_8:
        /*000c*/ 	.word	0x00000000
        /*0010*/ 	.short	0x0001
        /*0012*/ 	.short	0x0008
        /*0014*/ 	.byte	0x00, 0xf5, 0x21, 0x00


	//----- nvinfo : EIATTR_KPARAM_INFO
	.align		4
.L_9:
        /*0018*/ 	.byte	0x04, 0x17
        /*001a*/ 	.short	(.L_11 - .L_10)
.L_10:
        /*001c*/ 	.word	0x00000000
        /*0020*/ 	.short	0x0000
        /*0022*/ 	.short	0x0000
        /*0024*/ 	.byte	0x00, 0xf5, 0x21, 0x00


	//----- nvinfo : EIATTR_SPARSE_MMA_MASK
	.align		4
.L_11:
        /*0028*/ 	.byte	0x03, 0x50
        /*002a*/ 	.short	0x0000


	//----- nvinfo : EIATTR_MAXREG_COUNT
	.align		4
        /*002c*/ 	.byte	0x03, 0x1b
        /*002e*/ 	.short	0x00ff


	//----- nvinfo : EIATTR_NUM_BARRIERS
	.align		4
        /*0030*/ 	.byte	0x02, 0x4c
        /*0032*/ 	.byte	0x01
	.zero		1


	//----- nvinfo : EIATTR_MERCURY_ISA_VERSION
	.align		4
        /*0034*/ 	.byte	0x03, 0x5f
        /*0036*/ 	.short	0x0101


	//----- nvinfo : EIATTR_VRC_CTA_INIT_COUNT
	.align		4
        /*0038*/ 	.byte	0x02, 0x4a
	.zero		1
	.zero		1


	//----- nvinfo : EIATTR_EXIT_INSTR_OFFSETS
	.align		4
        /*003c*/ 	.byte	0x04, 0x1c
        /*003e*/ 	.short	(.L_13 - .L_12)


	//   ....[0]....
.L_12:
        /*0040*/ 	.word	0x00000bc0


	//   ....[1]....
        /*0044*/ 	.word	0x00000c10


	//----- nvinfo : EIATTR_CRS_STACK_SIZE
	.align		4
.L_13:
        /*0048*/ 	.byte	0x04, 0x1e
        /*004a*/ 	.short	(.L_15 - .L_14)
.L_14:
        /*004c*/ 	.word	0x00000000


	//----- nvinfo : EIATTR_CBANK_PARAM_SIZE
	.align		4
.L_15:
        /*0050*/ 	.byte	0x03, 0x19
        /*0052*/ 	.short	0x0010


	//----- nvinfo : EIATTR_PARAM_CBANK
	.align		4
        /*0054*/ 	.byte	0x04, 0x0a
        /*0056*/ 	.short	(.L_17 - .L_16)
	.align		4
.L_16:
        /*0058*/ 	.word	index@(.nv.constant0._Z7compactPiS_)
        /*005c*/ 	.short	0x0380
        /*005e*/ 	.short	0x0010


	//----- nvinfo : EIATTR_SW_WAR
	.align		4
.L_17:
        /*0060*/ 	.byte	0x04, 0x36
        /*0062*/ 	.short	(.L_19 - .L_18)
.L_18:
        /*0064*/ 	.word	0x00000008
.L_19:


//--------------------- .nv.callgraph             --------------------------
	.section	.nv.callgraph,"",@"SHT_CUDA_CALLGRAPH"
	.align	4
	.sectionentsize	8
	.align		4
        /*0000*/ 	.word	0x00000000
	.align		4
        /*0004*/ 	.word	0xffffffff
	.align		4
        /*0008*/ 	.word	0x00000000
	.align		4
        /*000c*/ 	.word	0xfffffffe
	.align		4
        /*0010*/ 	.word	0x00000000
	.align		4
        /*0014*/ 	.word	0xfffffffd
	.align		4
        /*0018*/ 	.word	0x00000000
	.align		4
        /*001c*/ 	.word	0xfffffffc


//--------------------- .text._Z7compactPiS_      --------------------------
	.section	.text._Z7compactPiS_,"ax",@progbits
	.align	128
        .global         _Z7compactPiS_
        .type           _Z7compactPiS_,@function
        .size           _Z7compactPiS_,(.L_x_6 - _Z7compactPiS_)
        .other          _Z7compactPiS_,@"STO_CUDA_ENTRY STV_DEFAULT"
_Z7compactPiS_:
.text._Z7compactPiS_:
[----:B------:R-:W-:Y:S01]  /*0000*/  LDC R1, c[0x0][0x37c] ;  /* 0x0000df00ff017b82 */ /* 0x000fe20000000800 */
[----:B------:R-:W0:Y:S07]  /*0010*/  S2R R0, SR_TID.X ;  /* 0x0000000000007919 */ /* 0x000e2e0000002100 */
[----:B------:R-:W0:Y:S01]  /*0020*/  S2UR UR4, SR_CTAID.X ;  /* 0x00000000000479c3 */ /* 0x000e220000002500 */
[----:B------:R-:W1:Y:S07]  /*0030*/  LDCU.64 UR8, c[0x0][0x358] ;  /* 0x00006b00ff0877ac */ /* 0x000e6e0008000a00 */
[----:B------:R-:W0:Y:S08]  /*0040*/  LDC R3, c[0x0][0x360] ;  /* 0x0000d800ff037b82 */ /* 0x000e300000000800 */
[----:B------:R-:W2:Y:S01]  /*0050*/  LDC.64 R6, c[0x0][0x380] ;  /* 0x0000e000ff067b82 */ /* 0x000ea20000000a00 */
[----:B0-----:R-:W-:-:S04]  /*0060*/  IMAD R0, R3, UR4, R0 ;  /* 0x0000000403007c24 */ /* 0x001fc8000f8e0200 */
[----:B--2---:R-:W-:-:S06]  /*0070*/  IMAD.WIDE R6, R0, 0x4, R6 ;  /* 0x0000000400067825 */ /* 0x004fcc00078e0206 */
[----:B-1----:R0:W2:Y:S01]  /*0080*/  LDG.E R7, desc[UR8][R6.64] ;  /* 0x0000000806077981 */ /* 0x0020a2000c1e1900 */
[----:B------:R-:W1:Y:S01]  /*0090*/  S2UR UR7, SR_CgaCtaId ;  /* 0x00000000000779c3 */ /* 0x000e620000008800 */
[----:B------:R-:W-:Y:S01]  /*00a0*/  UMOV UR4, 0x400 ;  /* 0x0000040000047882 */ /* 0x000fe20000000000 */
[----:B------:R-:W-:Y:S01]  /*00b0*/  BSSY.RECONVERGENT B0, `(.L_x_0) ;  /* 0x0000030000007945 */ /* 0x000fe20003800200 */
[----:B------:R-:W-:Y:S02]  /*00c0*/  UIADD3 UR5, UPT, UPT, UR4, 0x200, URZ ;  /* 0x0000020004057890 */ /* 0x000fe4000fffe0ff */
[----:B------:R-:W-:Y:S01]  /*00d0*/  UIADD3 UR6, UPT, UPT, UR4, 0x400, URZ ;  /* 0x0000040004067890 */ /* 0x000fe2000fffe0ff */
[----:B0-----:R-:W-:Y:S01]  /*00e0*/  IMAD.MOV.U32 R6, RZ, RZ, RZ ;  /* 0x000000ffff067224 */ /* 0x001fe200078e00ff */
[----:B-1----:R-:W-:Y:S02]  /*00f0*/  ULEA UR4, UR7, UR4, 0x18 ;  /* 0x0000000407047291 */ /* 0x002fe4000f8ec0ff */
[----:B------:R-:W-:-:S02]  /*0100*/  ULEA UR5, UR7, UR5, 0x18 ;  /* 0x0000000507057291 */ /* 0x000fc4000f8ec0ff */
[----:B------:R-:W-:Y:S02]  /*0110*/  ULEA UR6, UR7, UR6, 0x18 ;  /* 0x0000000607067291 */ /* 0x000fe4000f8ec0ff */
[C---:B------:R-:W-:Y:S02]  /*0120*/  LEA R2, R0.reuse, UR4, 0x2 ;  /* 0x0000000400027c11 */ /* 0x040fe4000f8e10ff */
[C---:B------:R-:W-:Y:S02]  /*0130*/  LEA R3, R0.reuse, UR5, 0x2 ;  /* 0x0000000500037c11 */ /* 0x040fe4000f8e10ff */
[----:B------:R-:W-:Y:S01]  /*0140*/  LEA R5, R0, UR6, 0x2 ;  /* 0x0000000600057c11 */ /* 0x000fe2000f8e10ff */
[----:B--2---:R-:W-:Y:S04]  /*0150*/  STS [R2], R7 ;  /* 0x0000000702007388 */ /* 0x004fe80000000800 */
[----:B------:R-:W-:Y:S04]  /*0160*/  STS [R3], RZ ;  /* 0x000000ff03007388 */ /* 0x000fe80000000800 */
[----:B------:R-:W-:Y:S01]  /*0170*/  STS [R5], RZ ;  /* 0x000000ff05007388 */ /* 0x000fe20000000800 */
[----:B------:R-:W-:Y:S06]  /*0180*/  BAR.SYNC.DEFER_BLOCKING 0x0 ;  /* 0x0000000000007b1d */ /* 0x000fec0000010000 */
[----:B------:R-:W0:Y:S02]  /*0190*/  LDS R4, [R2] ;  /* 0x0000000002047984 */ /* 0x000e240000000800 */
[----:B0-----:R-:W-:-:S04]  /*01a0*/  IABS R10, R4 ;  /* 0x00000004000a7213 */ /* 0x001fc80000000000 */
[----:B------:R-:W-:-:S13]  /*01b0*/  ISETP.GE.U32.AND P0, PT, R10, 0x2, PT ;  /* 0x000000020a00780c */ /* 0x000fda0003f06070 */
[----:B------:R-:W-:Y:S05]  /*01c0*/  @!P0 BRA `(.L_x_1) ;  /* 0x0000000000788947 */ /* 0x000fea0003800000 */
[----:B------:R-:W-:Y:S01]  /*01d0*/  ISETP.GE.U32.AND P0, PT, R10, 0x4, PT ;  /* 0x000000040a00780c */ /* 0x000fe20003f06070 */
[----:B------:R-:W-:-:S12]  /*01e0*/  IMAD.MOV.U32 R6, RZ, RZ, 0x1 ;  /* 0x00000001ff067424 */ /* 0x000fd800078e00ff */
[----:B------:R-:W-:Y:S05]  /*01f0*/  @!P0 BRA `(.L_x_1) ;  /* 0x00000000006c8947 */ /* 0x000fea0003800000 */
[----:B------:R-:W-:Y:S01]  /*0200*/  IABS R11, R4 ;  /* 0x00000004000b7213 */ /* 0x000fe20000000000 */
[----:B------:R-:W-:-:S07]  /*0210*/  IMAD.MOV.U32 R4, RZ, RZ, 0x2 ;  /* 0x00000002ff047424 */ /* 0x000fce00078e00ff */
.L_x_2:
[----:B------:R-:W0:Y:S01]  /*0220*/  I2F.U32.RP R8, R4 ;  /* 0x0000000400087306 */ /* 0x000e220000209000 */
[----:B------:R-:W-:-:S07]  /*0230*/  ISETP.NE.U32.AND P1, PT, R4, RZ, PT ;  /* 0x000000ff0400720c */ /* 0x000fce0003f25070 */
[----:B0-----:R-:W0:Y:S02]  /*0240*/  MUFU.RCP R8, R8 ;  /* 0x0000000800087308 */ /* 0x001e240000001000 */
[----:B0-----:R-:W-:-:S06]  /*0250*/  VIADD R6, R8, 0xffffffe ;  /* 0x0ffffffe08067836 */ /* 0x001fcc0000000000 */
[----:B------:R0:W1:Y:S02]  /*0260*/  F2I.FTZ.U32.TRUNC.NTZ R7, R6 ;  /* 0x0000000600077305 */ /* 0x000064000021f000 */
[----:B0-----:R-:W-:Y:S01]  /*0270*/  IMAD.MOV.U32 R6, RZ, RZ, RZ ;  /* 0x000000ffff067224 */ /* 0x001fe200078e00ff */
[----:B-1----:R-:W-:-:S05]  /*0280*/  IADD3 R9, PT, PT, RZ, -R7, RZ ;  /* 0x80000007ff097210 */ /* 0x002fca0007ffe0ff */
[----:B------:R-:W-:-:S04]  /*0290*/  IMAD R9, R9, R4, RZ ;  /* 0x0000000409097224 */ /* 0x000fc800078e02ff */
[----:B------:R-:W-:-:S06]  /*02a0*/  IMAD.HI.U32 R7, R7, R9, R6 ;  /* 0x0000000907077227 */ /* 0x000fcc00078e0006 */
[----:B------:R-:W-:-:S04]  /*02b0*/  IMAD.HI.U32 R7, R7, R10, RZ ;  /* 0x0000000a07077227 */ /* 0x000fc800078e00ff */
[----:B------:R-:W-:-:S04]  /*02c0*/  IMAD.MOV R7, RZ, RZ, -R7 ;  /* 0x000000ffff077224 */ /* 0x000fc800078e0a07 */
[----:B------:R-:W-:-:S05]  /*02d0*/  IMAD R7, R4, R7, R11 ;  /* 0x0000000704077224 */ /* 0x000fca00078e020b */
[----:B------:R-:W-:-:S13]  /*02e0*/  ISETP.GE.U32.AND P0, PT, R7, R4, PT ;  /* 0x000000040700720c */ /* 0x000fda0003f06070 */
[----:B------:R-:W-:-:S05]  /*02f0*/  @P0 IMAD.IADD R7, R7, 0x1, -R4 ;  /* 0x0000000107070824 */ /* 0x000fca00078e0a04 */
[----:B------:R-:W-:-:S13]  /*0300*/  ISETP.GE.U32.AND P0, PT, R7, R4, PT ;  /* 0x000000040700720c */ /* 0x000fda0003f06070 */
[-C--:B------:R-:W-:Y:S02]  /*0310*/  @P0 IADD3 R7, PT, PT, R7, -R4.reuse, RZ ;  /* 0x8000000407070210 */ /* 0x080fe40007ffe0ff */
[----:B------:R-:W-:-:S04]  /*0320*/  @!P1 LOP3.LUT R7, RZ, R4, RZ, 0x33, !PT ;  /* 0x00000004ff079212 */ /* 0x000fc800078e33ff */
[----:B------:R-:W-:-:S13]  /*0330*/  ISETP.NE.AND P0, PT, R7, RZ, PT ;  /* 0x000000ff0700720c */ /* 0x000fda0003f05270 */
[----:B------:R-:W-:Y:S05]  /*0340*/  @!P0 BRA `(.L_x_1) ;  /* 0x0000000000188947 */ /* 0x000fea0003800000 */
[C---:B------:R-:W-:Y:S02]  /*0350*/  IMAD R7, R4.reuse, R4, R4 ;  /* 0x0000000404077224 */ /* 0x040fe400078e0204 */
[----:B------:R-:W-:-:S04]  /*0360*/  VIADD R4, R4, 0x1 ;  /* 0x0000000104047836 */ /* 0x000fc80000000000 */
[----:B------:R-:W-:-:S05]  /*0370*/  IMAD.IADD R7, R4, 0x1, R7 ;  /* 0x0000000104077824 */ /* 0x000fca00078e0207 */
[----:B------:R-:W-:-:S13]  /*0380*/  ISETP.GT.U32.AND P0, PT, R7, R10, PT ;  /* 0x0000000a0700720c */ /* 0x000fda0003f04070 */
[----:B------:R-:W-:Y:S05]  /*0390*/  @!P0 BRA `(.L_x_2) ;  /* 0xfffffffc00a08947 */ /* 0x000fea000383ffff */
[----:B------:R-:W-:-:S07]  /*03a0*/  IMAD.MOV.U32 R6, RZ, RZ, 0x1 ;  /* 0x00000001ff067424 */ /* 0x000fce00078e00ff */
.L_x_1:
[----:B------:R-:W-:Y:S05]  /*03b0*/  BSYNC.RECONVERGENT B0 ;  /* 0x0000000000007941 */ /* 0x000fea0003800200 */
.L_x_0:
[----:B------:R-:W0:Y:S01]  /*03c0*/  S2R R7, SR_CgaCtaId ;  /* 0x0000000000077919 */ /* 0x000e220000008800 */
[----:B------:R-:W-:Y:S01]  /*03d0*/  MOV R4, 0x400 ;  /* 0x0000040000047802 */ /* 0x000fe20000000f00 */
[----:B------:R-:W-:Y:S01]  /*03e0*/  BSSY.RECONVERGENT B0, `(.L_x_3) ;  /* 0x000007c000007945 */ /* 0x000fe20003800200 */
[----:B------:R-:W-:Y:S02]  /*03f0*/  ISETP.GT.AND P1, PT, R0, 0x3f, PT ;  /* 0x0000003f0000780c */ /* 0x000fe40003f24270 */
[----:B------:R-:W-:Y:S02]  /*0400*/  IADD3 R8, PT, PT, R4, 0x600, RZ ;  /* 0x0000060004087810 */ /* 0x000fe40007ffe0ff */
[C---:B------:R-:W-:Y:S02]  /*0410*/  ISETP.GT.U32.AND P0, PT, R0.reuse, 0x3f, PT ;  /* 0x0000003f0000780c */ /* 0x040fe40003f04070 */
[C---:B------:R-:W-:Y:S02]  /*0420*/  LEA R13, R0.reuse, 0x1, 0x1 ;  /* 0x00000001000d7811 */ /* 0x040fe400078e08ff */
[----:B------:R-:W-:-:S02]  /*0430*/  ISETP.GT.U32.AND P2, PT, R0, 0xf, PT ;  /* 0x0000000f0000780c */ /* 0x000fc40003f44070 */
[C---:B------:R-:W-:Y:S02]  /*0440*/  ISETP.GT.U32.AND P3, PT, R0.reuse, 0x7, PT ;  /* 0x000000070000780c */ /* 0x040fe40003f64070 */
[C---:B------:R-:W-:Y:S01]  /*0450*/  ISETP.GT.U32.AND P4, PT, R0.reuse, 0x3, PT ;  /* 0x000000030000780c */ /* 0x040fe20003f84070 */
[C---:B------:R-:W-:Y:S01]  /*0460*/  @!P1 IMAD R11, R0.reuse, 0x4, R5 ;  /* 0x00000004000b9824 */ /* 0x040fe200078e0205 */
[C---:B------:R-:W-:Y:S02]  /*0470*/  ISETP.GT.U32.AND P5, PT, R0.reuse, 0x1, PT ;  /* 0x000000010000780c */ /* 0x040fe40003fa4070 */
[C---:B------:R-:W-:Y:S02]  /*0480*/  ISETP.NE.AND P6, PT, R0.reuse, RZ, PT ;  /* 0x000000ff0000720c */ /* 0x040fe40003fc5270 */
[----:B------:R-:W-:Y:S02]  /*0490*/  @!P0 LEA R17, R0, R5, 0x2 ;  /* 0x0000000500118211 */ /* 0x000fe400078e10ff */
[----:B0-----:R-:W-:-:S09]  /*04a0*/  LEA R9, R7, R8, 0x18 ;  /* 0x0000000807097211 */ /* 0x001fd200078ec0ff */
[----:B------:R-:W-:Y:S01]  /*04b0*/  @!P6 LEA R18, R7, R4, 0x18 ;  /* 0x000000040712e211 */ /* 0x000fe200078ec0ff */
[----:B------:R-:W-:-:S04]  /*04c0*/  IMAD R9, R0, 0x4, R9 ;  /* 0x0000000400097824 */ /* 0x000fc800078e0209 */
[----:B------:R-:W-:Y:S01]  /*04d0*/  @!P1 IMAD R8, R0, 0x4, R9 ;  /* 0x0000000400089824 */ /* 0x000fe200078e0209 */
[----:B------:R0:W-:Y:S01]  /*04e0*/  STS [R9], R6 ;  /* 0x0000000609007388 */ /* 0x0001e20000000800 */
[----:B------:R-:W-:Y:S01]  /*04f0*/  BAR.SYNC.DEFER_BLOCKING 0x0 ;  /* 0x0000000000007b1d */ /* 0x000fe20000010000 */
[----:B0-----:R-:W-:-:S05]  /*0500*/  LEA R6, R13, UR6, 0x3 ;  /* 0x000000060d067c11 */ /* 0x001fca000f8e18ff */
[----:B------:R-:W0:Y:S04]  /*0510*/  @!P1 LDS R10, [R8] ;  /* 0x00000000080a9984 */ /* 0x000e280000000800 */
[----:B0-----:R-:W-:Y:S04]  /*0520*/  @!P1 STS [R11], R10 ;  /* 0x0000000a0b009388 */ /* 0x001fe80000000800 */
[----:B------:R-:W0:Y:S04]  /*0530*/  @!P1 LDS R12, [R8+0x4] ;  /* 0x00000400080c9984 */ /* 0x000e280000000800 */
[----:B0-----:R-:W-:Y:S01]  /*0540*/  @!P1 STS [R11+0x4], R12 ;  /* 0x0000040c0b009388 */ /* 0x001fe20000000800 */
[----:B------:R-:W-:Y:S01]  /*0550*/  BAR.SYNC.DEFER_BLOCKING 0x0 ;  /* 0x0000000000007b1d */ /* 0x000fe20000010000 */
[----:B------:R-:W-:-:S05]  /*0560*/  ISETP.GT.U32.AND P1, PT, R0, 0x1f, PT ;  /* 0x0000001f0000780c */ /* 0x000fca0003f24070 */
[----:B------:R-:W-:Y:S04]  /*0570*/  @!P0 LDS R14, [R17] ;  /* 0x00000000110e8984 */ /* 0x000fe80000000800 */
[----:B------:R-:W0:Y:S02]  /*0580*/  @!P0 LDS R15, [R17+0x4] ;  /* 0x00000400110f8984 */ /* 0x000e240000000800 */
[----:B0-----:R-:W-:-:S05]  /*0590*/  @!P0 IMAD.IADD R14, R14, 0x1, R15 ;  /* 0x000000010e0e8824 */ /* 0x001fca00078e020f */
[----:B------:R-:W-:Y:S01]  /*05a0*/  @!P0 STS [R17+0x4], R14 ;  /* 0x0000040e11008388 */ /* 0x000fe20000000800 */
[----:B------:R-:W-:Y:S06]  /*05b0*/  BAR.SYNC.DEFER_BLOCKING 0x0 ;  /* 0x0000000000007b1d */ /* 0x000fec0000010000 */
[----:B------:R-:W-:Y:S04]  /*05c0*/  @!P1 LDS R8, [R6+-0x4] ;  /* 0xfffffc0006089984 */ /* 0x000fe80000000800 */
[----:B------:R-:W0:Y:S02]  /*05d0*/  @!P1 LDS R11, [R6+0x4] ;  /* 0x00000400060b9984 */ /* 0x000e240000000800 */
[----:B0-----:R-:W-:-:S02]  /*05e0*/  @!P1 IMAD.IADD R11, R8, 0x1, R11 ;  /* 0x00000001080b9824 */ /* 0x001fc400078e020b */
[----:B------:R-:W-:-:S03]  /*05f0*/  IMAD R8, R13, 0x8, R6 ;  /* 0x000000080d087824 */ /* 0x000fc600078e0206 */
[----:B------:R0:W-:Y:S01]  /*0600*/  @!P1 STS [R6+0x4], R11 ;  /* 0x0000040b06009388 */ /* 0x0001e20000000800 */
[----:B------:R-:W-:Y:S01]  /*0610*/  BAR.SYNC.DEFER_BLOCKING 0x0 ;  /* 0x0000000000007b1d */ /* 0x000fe20000010000 */
[----:B0-----:R-:W-:-:S05]  /*0620*/  IMAD R11, R13, 0x38, R6 ;  /* 0x000000380d0b7824 */ /* 0x001fca00078e0206 */
[----:B------:R-:W-:Y:S04]  /*0630*/  @!P2 LDS R10, [R8+-0x4] ;  /* 0xfffffc00080aa984 */ /* 0x000fe80000000800 */
[----:B------:R-:W0:Y:S02]  /*0640*/  @!P2 LDS R15, [R8+0xc] ;  /* 0x00000c00080fa984 */ /* 0x000e240000000800 */
[----:B0-----:R-:W-:Y:S01]  /*0650*/  @!P2 IADD3 R15, PT, PT, R10, R15, RZ ;  /* 0x0000000f0a0fa210 */ /* 0x001fe20007ffe0ff */
[C-C-:B------:R-:W-:Y:S02]  /*0660*/  IMAD R10, R13.reuse, 0x18, R6.reuse ;  /* 0x000000180d0a7824 */ /* 0x140fe400078e0206 */
[----:B------:R-:W-:Y:S02]  /*0670*/  IMAD R13, R13, 0x78, R6 ;  /* 0x000000780d0d7824 */ /* 0x000fe400078e0206 */
[----:B------:R-:W-:Y:S01]  /*0680*/  @!P2 STS [R8+0xc], R15 ;  /* 0x00000c0f0800a388 */ /* 0x000fe20000000800 */
[----:B------:R-:W-:Y:S06]  /*0690*/  BAR.SYNC.DEFER_BLOCKING 0x0 ;  /* 0x0000000000007b1d */ /* 0x000fec0000010000 */
[----:B------:R-:W-:Y:S04]  /*06a0*/  @!P3 LDS R12, [R10+-0x4] ;  /* 0xfffffc000a0cb984 */ /* 0x000fe80000000800 */
[----:B------:R-:W0:Y:S02]  /*06b0*/  @!P3 LDS R17, [R10+0x1c] ;  /* 0x00001c000a11b984 */ /* 0x000e240000000800 */
[----:B0-----:R-:W-:-:S05]  /*06c0*/  @!P3 IMAD.IADD R17, R12, 0x1, R17 ;  /* 0x000000010c11b824 */ /* 0x001fca00078e0211 */
[----:B------:R-:W-:Y:S01]  /*06d0*/  @!P3 STS [R10+0x1c], R17 ;  /* 0x00001c110a00b388 */ /* 0x000fe20000000800 */
[----:B------:R-:W-:Y:S06]  /*06e0*/  BAR.SYNC.DEFER_BLOCKING 0x0 ;  /* 0x0000000000007b1d */ /* 0x000fec0000010000 */
[----:B------:R-:W-:Y:S04]  /*06f0*/  @!P4 LDS R12, [R11+-0x4] ;  /* 0xfffffc000b0cc984 */ /* 0x000fe80000000800 */
[----:B------:R-:W0:Y:S02]  /*0700*/  @!P4 LDS R19, [R11+0x3c] ;  /* 0x00003c000b13c984 */ /* 0x000e240000000800 */
[----:B0-----:R-:W-:Y:S01]  /*0710*/  @!P4 IMAD.IADD R12, R12, 0x1, R19 ;  /* 0x000000010c0cc824 */ /* 0x001fe200078e0213 */
[----:B------:R-:W-:-:S04]  /*0720*/  @!P6 LEA R19, R7, R4, 0x18 ;  /* 0x000000040713e211 */ /* 0x000fc800078ec0ff */
[----:B------:R-:W-:Y:S01]  /*0730*/  @!P4 STS [R11+0x3c], R12 ;  /* 0x00003c0c0b00c388 */ /* 0x000fe20000000800 */
[----:B------:R-:W-:Y:S06]  /*0740*/  BAR.SYNC.DEFER_BLOCKING 0x0 ;  /* 0x0000000000007b1d */ /* 0x000fec0000010000 */
[----:B------:R-:W-:Y:S04]  /*0750*/  @!P5 LDS R14, [R13+-0x4] ;  /* 0xfffffc000d0ed984 */ /* 0x000fe80000000800 */
[----:B------:R-:W0:Y:S02]  /*0760*/  @!P5 LDS R15, [R13+0x7c] ;  /* 0x00007c000d0fd984 */ /* 0x000e240000000800 */
[----:B0-----:R-:W-:-:S05]  /*0770*/  @!P5 IMAD.IADD R14, R14, 0x1, R15 ;  /* 0x000000010e0ed824 */ /* 0x001fca00078e020f */
[----:B------:R-:W-:Y:S01]  /*0780*/  @!P5 STS [R13+0x7c], R14 ;  /* 0x00007c0e0d00d388 */ /* 0x000fe20000000800 */
[----:B------:R-:W-:Y:S06]  /*0790*/  BAR.SYNC.DEFER_BLOCKING 0x0 ;  /* 0x0000000000007b1d */ /* 0x000fec0000010000 */
[----:B------:R-:W-:Y:S04]  /*07a0*/  @!P6 LDS R15, [R18+0x4fc] ;  /* 0x0004fc00120fe984 */ /* 0x000fe80000000800 */
[----:B------:R-:W0:Y:S02]  /*07b0*/  @!P6 LDS R16, [R18+0x5fc] ;  /* 0x0005fc001210e984 */ /* 0x000e240000000800 */
[----:B0-----:R-:W-:-:S05]  /*07c0*/  @!P6 IADD3 R15, PT, PT, R15, R16, RZ ;  /* 0x000000100f0fe210 */ /* 0x001fca0007ffe0ff */
[----:B------:R-:W-:Y:S04]  /*07d0*/  @!P6 STS [R18+0x5fc], R15 ;  /* 0x0005fc0f1200e388 */ /* 0x000fe80000000800 */
[----:B------:R-:W-:Y:S01]  /*07e0*/  @!P6 STS [R18+0x5fc], RZ ;  /* 0x0005fcff1200e388 */ /* 0x000fe20000000800 */
[----:B------:R-:W-:Y:S06]  /*07f0*/  BAR.SYNC.DEFER_BLOCKING 0x0 ;  /* 0x0000000000007b1d */ /* 0x000fec0000010000 */
[----:B------:R-:W-:Y:S04]  /*0800*/  @!P6 LDS R4, [R19+0x4fc] ;  /* 0x0004fc001304e984 */ /* 0x000fe80000000800 */
[----:B------:R-:W0:Y:S04]  /*0810*/  @!P6 LDS R7, [R19+0x5fc] ;  /* 0x0005fc001307e984 */ /* 0x000e280000000800 */
[----:B0-----:R-:W-:Y:S04]  /*0820*/  @!P6 STS [R19+0x4fc], R7 ;  /* 0x0004fc071300e388 */ /* 0x001fe80000000800 */
[----:B------:R-:W0:Y:S02]  /*0830*/  @!P6 LDS R17, [R19+0x5fc] ;  /* 0x0005fc001311e984 */ /* 0x000e240000000800 */
[----:B0-----:R-:W-:Y:S01]  /*0840*/  @!P6 IMAD.IADD R4, R4, 0x1, R17 ;  /* 0x000000010404e824 */ /* 0x001fe200078e0211 */
[----:B------:R-:W-:-:S04]  /*0850*/  @!P0 LEA R17, R0, R5, 0x2 ;  /* 0x0000000500118211 */ /* 0x000fc800078e10ff */
[----:B------:R-:W-:Y:S01]  /*0860*/  @!P6 STS [R19+0x5fc], R4 ;  /* 0x0005fc041300e388 */ /* 0x000fe20000000800 */
[----:B------:R-:W-:Y:S06]  /*0870*/  BAR.SYNC.DEFER_BLOCKING 0x0 ;  /* 0x0000000000007b1d */ /* 0x000fec0000010000 */
[----:B------:R-:W-:Y:S04]  /*0880*/  @!P5 LDS R12, [R13+-0x4] ;  /* 0xfffffc000d0cd984 */ /* 0x000fe80000000800 */
[----:B------:R-:W0:Y:S04]  /*0890*/  @!P5 LDS R14, [R13+0x7c] ;  /* 0x00007c000d0ed984 */ /* 0x000e280000000800 */
[----:B0-----:R-:W-:Y:S04]  /*08a0*/  @!P5 STS [R13+-0x4], R14 ;  /* 0xfffffc0e0d00d388 */ /* 0x001fe80000000800 */
[----:B------:R-:W0:Y:S02]  /*08b0*/  @!P5 LDS R15, [R13+0x7c] ;  /* 0x00007c000d0fd984 */ /* 0x000e240000000800 */
[----:B0-----:R-:W-:-:S05]  /*08c0*/  @!P5 IMAD.IADD R12, R12, 0x1, R15 ;  /* 0x000000010c0cd824 */ /* 0x001fca00078e020f */
        /* <DEDUP_REMOVED lines=13> */
[----:B0-----:R-:W-:-:S05]  /*09a0*/  @!P3 IADD3 R7, PT, PT, R7, R12, RZ ;  /* 0x0000000c0707b210 */ /* 0x001fca0007ffe0ff */
        /* <DEDUP_REMOVED lines=15> */
[----:B------:R-:W-:Y:S01]  /*0aa0*/  BAR.SYNC.DEFER_BLOCKING 0x0 ;  /* 0x0000000000007b1d */ /* 0x000fe20000010000 */
[----:B------:R-:W-:-:S05]  /*0ab0*/  ISETP.GT.AND P1, PT, R0, 0x7f, PT ;  /* 0x0000007f0000780c */ /* 0x000fca0003f24270 */
[----:B------:R-:W-:Y:S04]  /*0ac0*/  @!P0 LDS R4, [R17] ;  /* 0x0000000011048984 */ /* 0x000fe80000000800 */
[----:B------:R-:W0:Y:S04]  /*0ad0*/  @!P0 LDS R8, [R17+0x4] ;  /* 0x0000040011088984 */ /* 0x000e280000000800 */
[----:B0-----:R-:W-:Y:S04]  /*0ae0*/  @!P0 STS [R17], R8 ;  /* 0x0000000811008388 */ /* 0x001fe80000000800 */
[----:B------:R-:W0:Y:S02]  /*0af0*/  @!P0 LDS R11, [R17+0x4] ;  /* 0x00000400110b8984 */ /* 0x000e240000000800 */
[----:B0-----:R-:W-:-:S05]  /*0b00*/  @!P0 IMAD.IADD R4, R4, 0x1, R11 ;  /* 0x0000000104048824 */ /* 0x001fca00078e020b */
[----:B------:R0:W-:Y:S01]  /*0b10*/  @!P0 STS [R17+0x4], R4 ;  /* 0x0000040411008388 */ /* 0x0001e20000000800 */
[----:B------:R-:W-:Y:S06]  /*0b20*/  BAR.SYNC.DEFER_BLOCKING 0x0 ;  /* 0x0000000000007b1d */ /* 0x000fec0000010000 */
[----:B------:R-:W-:Y:S05]  /*0b30*/  @P1 BRA `(.L_x_4) ;  /* 0x0000000000181947 */ /* 0x000fea0003800000 */
[----:B------:R-:W1:Y:S02]  /*0b40*/  LDS R9, [R9] ;  /* 0x0000000009097984 */ /* 0x000e640000000800 */
[----:B-1----:R-:W-:-:S13]  /*0b50*/  ISETP.NE.AND P0, PT, R9, 0x1, PT ;  /* 0x000000010900780c */ /* 0x002fda0003f05270 */
[----:B------:R-:W-:Y:S04]  /*0b60*/  @!P0 LDS R2, [R2] ;  /* 0x0000000002028984 */ /* 0x000fe80000000800 */
[----:B------:R-:W1:Y:S02]  /*0b70*/  @!P0 LDS R5, [R5] ;  /* 0x0000000005058984 */ /* 0x000e640000000800 */
[----:B-1----:R-:W-:-:S05]  /*0b80*/  @!P0 LEA R7, R5, UR5, 0x2 ;  /* 0x0000000505078c11 */ /* 0x002fca000f8e10ff */
[----:B------:R1:W-:Y:S02]  /*0b90*/  @!P0 STS [R7], R2 ;  /* 0x0000000207008388 */ /* 0x0003e40000000800 */
.L_x_4:
[----:B------:R-:W-:Y:S05]  /*0ba0*/  BSYNC.RECONVERGENT B0 ;  /* 0x0000000000007941 */ /* 0x000fea0003800200 */
.L_x_3:
[----:B------:R-:W-:Y:S06]  /*0bb0*/  BAR.SYNC.DEFER_BLOCKING 0x0 ;  /* 0x0000000000007b1d */ /* 0x000fec0000010000 */
[----:B------:R-:W-:Y:S05]  /*0bc0*/  @P1 EXIT ;  /* 0x000000000000194d */ /* 0x000fea0003800000 */
[----:B------:R-:W2:Y:S01]  /*0bd0*/  LDS R3, [R3] ;  /* 0x0000000003037984 */ /* 0x000ea20000000800 */
[----:B0-----:R-:W0:Y:S02]  /*0be0*/  LDC.64 R4, c[0x0][0x388] ;  /* 0x0000e200ff047b82 */ /* 0x001e240000000a00 */
[----:B0-----:R-:W-:-:S05]  /*0bf0*/  IMAD.WIDE R4, R0, 0x4, R4 ;  /* 0x0000000400047825 */ /* 0x001fca00078e0204 */
[----:B--2---:R-:W-:Y:S01]  /*0c00*/  STG.E desc[UR8][R4.64], R3 ;  /* 0x0000000304007986 */ /* 0x004fe2000c101908 */
[----:B------:R-:W-:Y:S05]  /*0c10*/  EXIT ;  /* 0x000000000000794d */ /* 0x000fea0003800000 */
.L_x_5:
[----:B------:R-:W-:-:S00]  /*0c20*/  BRA `(.L_x_5) ;  /* 0xfffffffc00fc7947 */ /* 0x000fc0000383ffff */
[----:B------:R-:W-:-:S00]  /*0c30*/  NOP ;  /* 0x0000000000007918 */ /* 0x000fc00000000000 */
        /* <DEDUP_REMOVED lines=12> */
.L_x_6:


//--------------------- .nv.shared._Z7compactPiS_ --------------------------
	.section	.nv.shared._Z7compactPiS_,"aw",@nobits
	.sectionflags	@""
	.align	4
.nv.shared._Z7compactPiS_:
	.zero		3072


//--------------------- .nv.shared.reserved.0     --------------------------
	.section	.nv.shared.reserved.0,"aw",@nobits
	.weak		__nv_reservedSMEM_offset_0_alias
	.size		__nv_reservedSMEM_offset_0_alias, 0, 64
	.other		__nv_reservedSMEM_offset_0_alias,@"STO_CUDA_RESERVED_SHARED STV_DEFAULT"
__nv_reservedSMEM_offset_0_alias:
	.zero		0
	.zero		64


//--------------------- .nv.constant0._Z7compactPiS_ --------------------------
	.section	.nv.constant0._Z7compactPiS_,"a",@progbits
	.sectionflags	@""
	.align	4
.nv.constant0._Z7compactPiS_:
	.zero		912


//--------------------- SYMBOLS --------------------------

	.type		.nv.reservedSmem.offset0,@object
	.size		.nv.reservedSmem.offset0,0x4
	.type		.nv.reservedSmem.cap,@object
	.size		.nv.reservedSmem.cap,0x4
